//
// Generated by NVIDIA NVVM Compiler
//
// Compiler Build ID: CL-36424714
// Cuda compilation tools, release 13.0, V13.0.88
// Based on NVVM 20.0.0
//

.version 9.0
.target sm_100
.address_size 64

	// .globl	_Z11shiftOR_GPUPjiS_iS_S_
// _ZZ11shiftOR_GPUPjiS_iS_S_E9shared_AF has been demoted
// _ZZ11shiftOR_GPUPjiS_iS_S_E9shared_AS has been demoted

.visible .entry _Z11shiftOR_GPUPjiS_iS_S_(
	.param .u64 .ptr .align 1 _Z11shiftOR_GPUPjiS_iS_S__param_0,
	.param .u32 _Z11shiftOR_GPUPjiS_iS_S__param_1,
	.param .u64 .ptr .align 1 _Z11shiftOR_GPUPjiS_iS_S__param_2,
	.param .u32 _Z11shiftOR_GPUPjiS_iS_S__param_3,
	.param .u64 .ptr .align 1 _Z11shiftOR_GPUPjiS_iS_S__param_4,
	.param .u64 .ptr .align 1 _Z11shiftOR_GPUPjiS_iS_S__param_5
)
{
	.reg .pred 	%p<20>;
	.reg .b32 	%r<142>;
	.reg .b64 	%rd<8>;
	// demoted variable
	.shared .align 4 .b8 _ZZ11shiftOR_GPUPjiS_iS_S_E9shared_AF[4096];
	// demoted variable
	.shared .align 4 .b8 _ZZ11shiftOR_GPUPjiS_iS_S_E9shared_AS[4096];
	ld.param.u64 	%rd3, [_Z11shiftOR_GPUPjiS_iS_S__param_4];
	ld.param.u64 	%rd4, [_Z11shiftOR_GPUPjiS_iS_S__param_5];
	cvta.to.global.u64 	%rd5, %rd4;
	cvta.to.global.u64 	%rd6, %rd3;
	mov.u32 	%r7, %ctaid.x;
	mov.u32 	%r8, %ntid.x;
	mov.u32 	%r1, %tid.x;
	mad.lo.s32 	%r9, %r7, %r8, %r1;
	mul.wide.u32 	%rd7, %r9, 4;
	add.s64 	%rd1, %rd6, %rd7;
	ld.global.u32 	%r10, [%rd1];
	shl.b32 	%r11, %r1, 2;
	mov.u32 	%r12, _ZZ11shiftOR_GPUPjiS_iS_S_E9shared_AF;
	add.s32 	%r2, %r12, %r11;
	st.shared.u32 	[%r2], %r10;
	add.s64 	%rd2, %rd5, %rd7;
	ld.global.u32 	%r13, [%rd2];
	mov.u32 	%r14, _ZZ11shiftOR_GPUPjiS_iS_S_E9shared_AS;
	add.s32 	%r3, %r14, %r11;
	st.shared.u32 	[%r3], %r13;
	bar.sync 	0;
	add.s32 	%r4, %r1, 1;
	setp.gt.u32 	%p1, %r1, 511;
	shl.b32 	%r5, %r4, 1;
	shl.b32 	%r15, %r4, 3;
	add.s32 	%r6, %r14, %r15;
	@%p1 bra 	$L__BB0_2;
	shl.b32 	%r16, %r5, 2;
	add.s32 	%r18, %r12, %r16;
	ld.shared.u32 	%r19, [%r18+-4];
	ld.shared.u32 	%r20, [%r18+-8];
	add.s32 	%r21, %r20, %r19;
	st.shared.u32 	[%r18+-4], %r21;
	st.shared.u32 	[%r6+-4], %r21;
$L__BB0_2:
	bar.sync 	0;
	setp.gt.u32 	%p2, %r1, 255;
	@%p2 bra 	$L__BB0_4;
	shl.b32 	%r22, %r4, 4;
	add.s32 	%r24, %r12, %r22;
	ld.shared.u32 	%r25, [%r24+-4];
	ld.shared.u32 	%r26, [%r24+-12];
	add.s32 	%r27, %r26, %r25;
	st.shared.u32 	[%r24+-4], %r27;
	add.s32 	%r29, %r6, %r15;
	st.shared.u32 	[%r29+-4], %r27;
$L__BB0_4:
	bar.sync 	0;
	setp.gt.u32 	%p3, %r1, 127;
	@%p3 bra 	$L__BB0_6;
	shl.b32 	%r30, %r4, 5;
	add.s32 	%r32, %r12, %r30;
	ld.shared.u32 	%r33, [%r32+-4];
	ld.shared.u32 	%r34, [%r32+-20];
	add.s32 	%r35, %r34, %r33;
	st.shared.u32 	[%r32+-4], %r35;
	mad.lo.s32 	%r36, %r4, 24, %r6;
	st.shared.u32 	[%r36+-4], %r35;
$L__BB0_6:
	bar.sync 	0;
	setp.gt.u32 	%p4, %r1, 63;
	@%p4 bra 	$L__BB0_8;
	shl.b32 	%r37, %r4, 6;
	add.s32 	%r39, %r12, %r37;
	ld.shared.u32 	%r40, [%r39+-4];
	ld.shared.u32 	%r41, [%r39+-36];
	add.s32 	%r42, %r41, %r40;
	st.shared.u32 	[%r39+-4], %r42;
	mad.lo.s32 	%r43, %r4, 56, %r6;
	st.shared.u32 	[%r43+-4], %r42;
$L__BB0_8:
	bar.sync 	0;
	setp.gt.u32 	%p5, %r1, 31;
	@%p5 bra 	$L__BB0_10;
	shl.b32 	%r44, %r4, 7;
	add.s32 	%r46, %r12, %r44;
	ld.shared.u32 	%r47, [%r46+-4];
	ld.shared.u32 	%r48, [%r46+-68];
	add.s32 	%r49, %r48, %r47;
	st.shared.u32 	[%r46+-4], %r49;
	mad.lo.s32 	%r50, %r4, 120, %r6;
	st.shared.u32 	[%r50+-4], %r49;
$L__BB0_10:
	bar.sync 	0;
	setp.gt.u32 	%p6, %r1, 15;
	@%p6 bra 	$L__BB0_12;
	shl.b32 	%r51, %r4, 8;
	add.s32 	%r53, %r12, %r51;
	ld.shared.u32 	%r54, [%r53+-4];
	ld.shared.u32 	%r55, [%r53+-132];
	add.s32 	%r56, %r55, %r54;
	st.shared.u32 	[%r53+-4], %r56;
	mad.lo.s32 	%r57, %r4, 248, %r6;
	st.shared.u32 	[%r57+-4], %r56;
$L__BB0_12:
	bar.sync 	0;
	setp.gt.u32 	%p7, %r1, 7;
	@%p7 bra 	$L__BB0_14;
	shl.b32 	%r58, %r4, 9;
	add.s32 	%r60, %r12, %r58;
	ld.shared.u32 	%r61, [%r60+-4];
	ld.shared.u32 	%r62, [%r60+-260];
	add.s32 	%r63, %r62, %r61;
	st.shared.u32 	[%r60+-4], %r63;
	mad.lo.s32 	%r64, %r4, 504, %r6;
	st.shared.u32 	[%r64+-4], %r63;
$L__BB0_14:
	bar.sync 	0;
	setp.gt.u32 	%p8, %r1, 3;
	@%p8 bra 	$L__BB0_16;
	shl.b32 	%r65, %r4, 10;
	add.s32 	%r67, %r12, %r65;
	ld.shared.u32 	%r68, [%r67+-4];
	ld.shared.u32 	%r69, [%r67+-516];
	add.s32 	%r70, %r69, %r68;
	st.shared.u32 	[%r67+-4], %r70;
	mad.lo.s32 	%r71, %r4, 1016, %r6;
	st.shared.u32 	[%r71+-4], %r70;
$L__BB0_16:
	bar.sync 	0;
	setp.gt.u32 	%p9, %r1, 1;
	@%p9 bra 	$L__BB0_18;
	shl.b32 	%r72, %r4, 11;
	add.s32 	%r74, %r12, %r72;
	ld.shared.u32 	%r75, [%r74+-4];
	ld.shared.u32 	%r76, [%r74+-1028];
	add.s32 	%r77, %r76, %r75;
	st.shared.u32 	[%r74+-4], %r77;
	mad.lo.s32 	%r78, %r4, 2040, %r6;
	st.shared.u32 	[%r78+-4], %r77;
$L__BB0_18:
	bar.sync 	0;
	setp.ne.s32 	%p10, %r1, 0;
	@%p10 bra 	$L__BB0_20;
	ld.shared.u32 	%r79, [_ZZ11shiftOR_GPUPjiS_iS_S_E9shared_AF+4092];
	ld.shared.u32 	%r80, [_ZZ11shiftOR_GPUPjiS_iS_S_E9shared_AF+2044];
	add.s32 	%r81, %r80, %r79;
	st.shared.u32 	[_ZZ11shiftOR_GPUPjiS_iS_S_E9shared_AF+4092], %r81;
	st.shared.u32 	[_ZZ11shiftOR_GPUPjiS_iS_S_E9shared_AS+4092], %r81;
$L__BB0_20:
	setp.ne.s32 	%p11, %r1, 0;
	bar.sync 	0;
	@%p11 bra 	$L__BB0_22;
	ld.shared.u32 	%r82, [_ZZ11shiftOR_GPUPjiS_iS_S_E9shared_AF+3068];
	ld.shared.u32 	%r83, [_ZZ11shiftOR_GPUPjiS_iS_S_E9shared_AF+2044];
	add.s32 	%r84, %r83, %r82;
	st.shared.u32 	[_ZZ11shiftOR_GPUPjiS_iS_S_E9shared_AF+2044], %r84;
	st.shared.u32 	[_ZZ11shiftOR_GPUPjiS_iS_S_E9shared_AS+2044], %r84;
$L__BB0_22:
	bar.sync 	0;
	setp.gt.u32 	%p12, %r1, 2;
	@%p12 bra 	$L__BB0_24;
	shl.b32 	%r85, %r5, 9;
	add.s32 	%r87, %r12, %r85;
	ld.shared.u32 	%r88, [%r87+508];
	ld.shared.u32 	%r89, [%r87+-4];
	add.s32 	%r90, %r89, %r88;
	st.shared.u32 	[%r87+-4], %r90;
	mad.lo.s32 	%r91, %r5, 508, %r6;
	st.shared.u32 	[%r91+-4], %r90;
$L__BB0_24:
	bar.sync 	0;
	setp.gt.u32 	%p13, %r1, 6;
	@%p13 bra 	$L__BB0_26;
	shl.b32 	%r92, %r5, 8;
	add.s32 	%r94, %r12, %r92;
	ld.shared.u32 	%r95, [%r94+252];
	ld.shared.u32 	%r96, [%r94+-4];
	add.s32 	%r97, %r96, %r95;
	st.shared.u32 	[%r94+-4], %r97;
	mad.lo.s32 	%r98, %r5, 252, %r6;
	st.shared.u32 	[%r98+-4], %r97;
$L__BB0_26:
	bar.sync 	0;
	setp.gt.u32 	%p14, %r1, 14;
	@%p14 bra 	$L__BB0_28;
	shl.b32 	%r99, %r5, 7;
	add.s32 	%r101, %r12, %r99;
	ld.shared.u32 	%r102, [%r101+124];
	ld.shared.u32 	%r103, [%r101+-4];
	add.s32 	%r104, %r103, %r102;
	st.shared.u32 	[%r101+-4], %r104;
	mad.lo.s32 	%r105, %r5, 124, %r6;
	st.shared.u32 	[%r105+-4], %r104;
$L__BB0_28:
	bar.sync 	0;
	setp.gt.u32 	%p15, %r1, 30;
	@%p15 bra 	$L__BB0_30;
	shl.b32 	%r106, %r5, 6;
	add.s32 	%r108, %r12, %r106;
	ld.shared.u32 	%r109, [%r108+60];
	ld.shared.u32 	%r110, [%r108+-4];
	add.s32 	%r111, %r110, %r109;
	st.shared.u32 	[%r108+-4], %r111;
	mad.lo.s32 	%r112, %r5, 60, %r6;
	st.shared.u32 	[%r112+-4], %r111;
$L__BB0_30:
	bar.sync 	0;
	setp.gt.u32 	%p16, %r1, 62;
	@%p16 bra 	$L__BB0_32;
	shl.b32 	%r113, %r5, 5;
	add.s32 	%r115, %r12, %r113;
	ld.shared.u32 	%r116, [%r115+28];
	ld.shared.u32 	%r117, [%r115+-4];
	add.s32 	%r118, %r117, %r116;
	st.shared.u32 	[%r115+-4], %r118;
	mad.lo.s32 	%r119, %r5, 28, %r6;
	st.shared.u32 	[%r119+-4], %r118;
$L__BB0_32:
	bar.sync 	0;
	setp.gt.u32 	%p17, %r1, 126;
	@%p17 bra 	$L__BB0_34;
	shl.b32 	%r120, %r5, 4;
	add.s32 	%r122, %r12, %r120;
	ld.shared.u32 	%r123, [%r122+12];
	ld.shared.u32 	%r124, [%r122+-4];
	add.s32 	%r125, %r124, %r123;
	st.shared.u32 	[%r122+-4], %r125;
	mad.lo.s32 	%r126, %r5, 12, %r6;
	st.shared.u32 	[%r126+-4], %r125;
$L__BB0_34:
	bar.sync 	0;
	setp.gt.u32 	%p18, %r1, 254;
	@%p18 bra 	$L__BB0_36;
	shl.b32 	%r127, %r5, 3;
	add.s32 	%r129, %r12, %r127;
	ld.shared.u32 	%r130, [%r129+4];
	ld.shared.u32 	%r131, [%r129+-4];
	add.s32 	%r132, %r131, %r130;
	st.shared.u32 	[%r129+-4], %r132;
	shl.b32 	%r133, %r5, 2;
	add.s32 	%r134, %r6, %r133;
	st.shared.u32 	[%r134+-4], %r132;
$L__BB0_36:
	bar.sync 	0;
	setp.gt.u32 	%p19, %r1, 510;
	@%p19 bra 	$L__BB0_38;
	add.s32 	%r136, %r2, %r11;
	ld.shared.u32 	%r137, [%r136+8];
	ld.shared.u32 	%r138, [%r136+4];
	add.s32 	%r139, %r138, %r137;
	st.shared.u32 	[%r136+4], %r139;
	st.shared.u32 	[%r6+-4], %r139;
$L__BB0_38:
	bar.sync 	0;
	ld.shared.u32 	%r140, [%r2];
	st.global.u32 	[%rd1], %r140;
	ld.shared.u32 	%r141, [%r3];
	st.global.u32 	[%rd2], %r141;
	ret;

}


// ===== COMPILED SASS (sm_100) =====

	.target	sm_100

	.elftype	@"ET_EXEC"


//--------------------- .note.nv.tkinfo           --------------------------
	.section	.note.nv.tkinfo,"",@"SHT_NOTE"
	.sectionflags	@"SHF_NOTE_NV_TKINFO"
	.tkinfo
        /*0018*/ 	.word	0x00000002
        /*0030*/ 	.string	""
        /*0030*/ 	.string	"ptxas"
        /*0030*/ 	.string	"Cuda compilation tools, release 13.0, V13.0.88"
        /*0030*/ 	.string	"Build cuda_13.0.r13.0/compiler.36424714_0"
        /*0030*/ 	.string	"-arch sm_100 -m 64 "



//--------------------- .note.nv.cuinfo           --------------------------
	.section	.note.nv.cuinfo,"",@"SHT_NOTE"
	.sectionflags	@"SHF_NOTE_NV_CUINFO"
        /*0018*/ 	.short	0x0002
        /*001a*/ 	.short	0x0064
        /*001c*/ 	.short	0x0082
	.zero		2


//--------------------- .nv.info                  --------------------------
	.section	.nv.info,"",@"SHT_CUDA_INFO"
	.align	4


	//----- nvinfo : EIATTR_REGCOUNT
	.align		4
        /*0000*/ 	.byte	0x04, 0x2f
        /*0002*/ 	.short	(.L_1 - .L_0)
	.align		4
.L_0:
        /*0004*/ 	.word	index@(_Z11shiftOR_GPUPjiS_iS_S_)
        /*0008*/ 	.word	0x00000016


	//----- nvinfo : EIATTR_FRAME_SIZE
	.align		4
.L_1:
        /*000c*/ 	.byte	0x04, 0x11
        /*000e*/ 	.short	(.L_3 - .L_2)
	.align		4
.L_2:
        /*0010*/ 	.word	index@(_Z11shiftOR_GPUPjiS_iS_S_)
        /*0014*/ 	.word	0x00000000


	//----- nvinfo : EIATTR_MIN_STACK_SIZE
	.align		4
.L_3:
        /*0018*/ 	.byte	0x04, 0x12
        /*001a*/ 	.short	(.L_5 - .L_4)
	.align		4
.L_4:
        /*001c*/ 	.word	index@(_Z11shiftOR_GPUPjiS_iS_S_)
        /*0020*/ 	.word	0x00000000
.L_5:


//--------------------- .nv.compat                --------------------------
	.section	.nv.compat,"",@"SHT_CUDA_COMPAT_INFO"
	.align	4
        /*0000*/ 	.byte	0x02, 0x09, 0x00, 0x00, 0x02, 0x02, 0x01, 0x00, 0x02, 0x05, 0x05, 0x00, 0x03, 0x07, 0x01, 0x01
        /*0010*/ 	.byte	0x02, 0x03, 0x00, 0x00, 0x02, 0x06, 0x01, 0x00, 0x04, 0x0b, 0x08, 0x00, 0x09, 0x00, 0x00, 0x00
        /*0020*/ 	.byte	0x00, 0x00, 0x00, 0x00


//--------------------- .nv.info._Z11shiftOR_GPUPjiS_iS_S_ --------------------------
	.section	.nv.info._Z11shiftOR_GPUPjiS_iS_S_,"",@"SHT_CUDA_INFO"
	.sectionflags	@""
	.align	4


	//----- nvinfo : EIATTR_CUDA_API_VERSION
	.align		4
        /*0000*/ 	.byte	0x04, 0x37
        /*0002*/ 	.short	(.L_7 - .L_6)
.L_6:
        /*0004*/ 	.word	0x00000082


	//----- nvinfo : EIATTR_KPARAM_INFO
	.align		4
.L_7:
        /*0008*/ 	.byte	0x04, 0x17
        /*000a*/ 	.short	(.L_9 - .L_8)
.L_8:
        /*000c*/ 	.word	0x00000000
        /*0010*/ 	.short	0x0005
        /*0012*/ 	.short	0x0028
        /*0014*/ 	.byte	0x00, 0xf5, 0x21, 0x00


	//----- nvinfo : EIATTR_KPARAM_INFO
	.align		4
.L_9:
        /*0018*/ 	.byte	0x04, 0x17
        /*001a*/ 	.short	(.L_11 - .L_10)
.L_10:
        /*001c*/ 	.word	0x00000000
        /*0020*/ 	.short	0x0004
        /*0022*/ 	.short	0x0020
        /*0024*/ 	.byte	0x00, 0xf5, 0x21, 0x00


	//----- nvinfo : EIATTR_KPARAM_INFO
	.align		4
.L_11:
        /*0028*/ 	.byte	0x04, 0x17
        /*002a*/ 	.short	(.L_13 - .L_12)
.L_12:
        /*002c*/ 	.word	0x00000000
        /*0030*/ 	.short	0x0003
        /*0032*/ 	.short	0x0018
        /*0034*/ 	.byte	0x00, 0xf0, 0x11, 0x00


	//----- nvinfo : EIATTR_KPARAM_INFO
	.align		4
.L_13:
        /*0038*/ 	.byte	0x04, 0x17
        /*003a*/ 	.short	(.L_15 - .L_14)
.L_14:
        /*003c*/ 	.word	0x00000000
        /*0040*/ 	.short	0x0002
        /*0042*/ 	.short	0x0010
        /*0044*/ 	.byte	0x00, 0xf5, 0x21, 0x00


	//----- nvinfo : EIATTR_KPARAM_INFO
	.align		4
.L_15:
        /*0048*/ 	.byte	0x04, 0x17
        /*004a*/ 	.short	(.L_17 - .L_16)
.L_16:
        /*004c*/ 	.word	0x00000000
        /*0050*/ 	.short	0x0001
        /*0052*/ 	.short	0x0008
        /*0054*/ 	.byte	0x00, 0xf0, 0x11, 0x00


	//----- nvinfo : EIATTR_KPARAM_INFO
	.align		4
.L_17:
        /*0058*/ 	.byte	0x04, 0x17
        /*005a*/ 	.short	(.L_19 - .L_18)
.L_18:
        /*005c*/ 	.word	0x00000000
        /*0060*/ 	.short	0x0000
        /*0062*/ 	.short	0x0000
        /*0064*/ 	.byte	0x00, 0xf5, 0x21, 0x00


	//----- nvinfo : EIATTR_SPARSE_MMA_MASK
	.align		4
.L_19:
        /*0068*/ 	.byte	0x03, 0x50
        /*006a*/ 	.short	0x0000


	//----- nvinfo : EIATTR_MAXREG_COUNT
	.align		4
        /*006c*/ 	.byte	0x03, 0x1b
        /*006e*/ 	.short	0x00ff


	//----- nvinfo : EIATTR_NUM_BARRIERS
	.align		4
        /*0070*/ 	.byte	0x02, 0x4c
        /*0072*/ 	.byte	0x01
	.zero		1


	//----- nvinfo : EIATTR_MERCURY_ISA_VERSION
	.align		4
        /*0074*/ 	.byte	0x03, 0x5f
        /*0076*/ 	.short	0x0101


	//----- nvinfo : EIATTR_VRC_CTA_INIT_COUNT
	.align		4
        /*0078*/ 	.byte	0x02, 0x4a
	.zero		1
	.zero		1


	//----- nvinfo : EIATTR_EXIT_INSTR_OFFSETS
	.align		4
        /*007c*/ 	.byte	0x04, 0x1c
        /*007e*/ 	.short	(.L_21 - .L_20)


	//   ....[0]....
.L_20:
        /*0080*/ 	.word	0x00000c00


	//----- nvinfo : EIATTR_CBANK_PARAM_SIZE
	.align		4
.L_21:
        /*0084*/ 	.byte	0x03, 0x19
        /*0086*/ 	.short	0x0030


	//----- nvinfo : EIATTR_PARAM_CBANK
	.align		4
        /*0088*/ 	.byte	0x04, 0x0a
        /*008a*/ 	.short	(.L_23 - .L_22)
	.align		4
.L_22:
        /*008c*/ 	.word	index@(.nv.constant0._Z11shiftOR_GPUPjiS_iS_S_)
        /*0090*/ 	.short	0x0380
        /*0092*/ 	.short	0x0030


	//----- nvinfo : EIATTR_SW_WAR
	.align		4
.L_23:
        /*0094*/ 	.byte	0x04, 0x36
        /*0096*/ 	.short	(.L_25 - .L_24)
.L_24:
        /*0098*/ 	.word	0x00000008
.L_25:


//--------------------- .nv.callgraph             --------------------------
	.section	.nv.callgraph,"",@"SHT_CUDA_CALLGRAPH"
	.align	4
	.sectionentsize	8
	.align		4
        /*0000*/ 	.word	0x00000000
	.align		4
        /*0004*/ 	.word	0xffffffff
	.align		4
        /*0008*/ 	.word	0x00000000
	.align		4
        /*000c*/ 	.word	0xfffffffe
	.align		4
        /*0010*/ 	.word	0x00000000
	.align		4
        /*0014*/ 	.word	0xfffffffd
	.align		4
        /*0018*/ 	.word	0x00000000
	.align		4
        /*001c*/ 	.word	0xfffffffc


//--------------------- .text._Z11shiftOR_GPUPjiS_iS_S_ --------------------------
	.section	.text._Z11shiftOR_GPUPjiS_iS_S_,"ax",@progbits
	.align	128
        .global         _Z11shiftOR_GPUPjiS_iS_S_
        .type           _Z11shiftOR_GPUPjiS_iS_S_,@function
        .size           _Z11shiftOR_GPUPjiS_iS_S_,(.L_x_1 - _Z11shiftOR_GPUPjiS_iS_S_)
        .other          _Z11shiftOR_GPUPjiS_iS_S_,@"STO_CUDA_ENTRY STV_DEFAULT"
_Z11shiftOR_GPUPjiS_iS_S_:
.text._Z11shiftOR_GPUPjiS_iS_S_:
[----:B------:R-:W-:Y:S01]  /*0000*/  LDC R1, c[0x0][0x37c] ;  /* 0x0000df00ff017b82 */ /* 0x000fe20000000800 */
[----:B------:R-:W0:Y:S07]  /*0010*/  S2R R0, SR_TID.X ;  /* 0x0000000000007919 */ /* 0x000e2e0000002100 */
[----:B------:R-:W0:Y:S01]  /*0020*/  S2UR UR4, SR_CTAID.X ;  /* 0x00000000000479c3 */ /* 0x000e220000002500 */
[----:B------:R-:W1:Y:S07]  /*0030*/  LDCU.64 UR8, c[0x0][0x358] ;  /* 0x00006b00ff0877ac */ /* 0x000e6e0008000a00 */
[----:B------:R-:W0:Y:S08]  /*0040*/  LDC R7, c[0x0][0x360] ;  /* 0x0000d800ff077b82 */ /* 0x000e300000000800 */
[----:B------:R-:W2:Y:S08]  /*0050*/  LDC.64 R2, c[0x0][0x3a0] ;  /* 0x0000e800ff027b82 */ /* 0x000eb00000000a00 */
[----:B------:R-:W3:Y:S01]  /*0060*/  LDC.64 R4, c[0x0][0x3a8] ;  /* 0x0000ea00ff047b82 */ /* 0x000ee20000000a00 */
[----:B0-----:R-:W-:-:S04]  /*0070*/  IMAD R7, R7, UR4, R0 ;  /* 0x0000000407077c24 */ /* 0x001fc8000f8e0200 */
[----:B--2---:R-:W-:-:S05]  /*0080*/  IMAD.WIDE.U32 R2, R7, 0x4, R2 ;  /* 0x0000000407027825 */ /* 0x004fca00078e0002 */
[----:B-1----:R-:W2:Y:S01]  /*0090*/  LDG.E R10, desc[UR8][R2.64] ;  /* 0x00000008020a7981 */ /* 0x002ea2000c1e1900 */
[----:B---3--:R-:W-:-:S05]  /*00a0*/  IMAD.WIDE.U32 R4, R7, 0x4, R4 ;  /* 0x0000000407047825 */ /* 0x008fca00078e0004 */
[----:B------:R-:W3:Y:S01]  /*00b0*/  LDG.E R11, desc[UR8][R4.64] ;  /* 0x00000008040b7981 */ /* 0x000ee2000c1e1900 */
[----:B------:R-:W0:Y:S01]  /*00c0*/  S2UR UR6, SR_CgaCtaId ;  /* 0x00000000000679c3 */ /* 0x000e220000008800 */
[----:B------:R-:W-:Y:S02]  /*00d0*/  UMOV UR4, 0x400 ;  /* 0x0000040000047882 */ /* 0x000fe40000000000 */
[----:B------:R-:W-:Y:S01]  /*00e0*/  UIADD3 UR5, UPT, UPT, UR4, 0x1000, URZ ;  /* 0x0000100004057890 */ /* 0x000fe2000fffe0ff */
[----:B------:R-:W-:Y:S01]  /*00f0*/  ISETP.GT.U32.AND P0, PT, R0, 0x1ff, PT ;  /* 0x000001ff0000780c */ /* 0x000fe20003f04070 */
[----:B0-----:R-:W-:Y:S02]  /*0100*/  ULEA UR4, UR6, UR4, 0x18 ;  /* 0x0000000406047291 */ /* 0x001fe4000f8ec0ff */
[----:B------:R-:W-:-:S04]  /*0110*/  ULEA UR5, UR6, UR5, 0x18 ;  /* 0x0000000506057291 */ /* 0x000fc8000f8ec0ff */
[C---:B------:R-:W-:Y:S02]  /*0120*/  LEA R7, R0.reuse, UR4, 0x2 ;  /* 0x0000000400077c11 */ /* 0x040fe4000f8e10ff */
[----:B------:R-:W-:-:S04]  /*0130*/  LEA R6, R0, UR5, 0x2 ;  /* 0x0000000500067c11 */ /* 0x000fc8000f8e10ff */
[C---:B------:R-:W-:Y:S01]  /*0140*/  @!P0 LEA R13, R0.reuse, UR4, 0x3 ;  /* 0x00000004000d8c11 */ /* 0x040fe2000f8e18ff */
[----:B------:R-:W-:-:S05]  /*0150*/  VIADD R8, R0, 0x1 ;  /* 0x0000000100087836 */ /* 0x000fca0000000000 */
[----:B------:R-:W-:Y:S02]  /*0160*/  LEA R9, R8, UR5, 0x3 ;  /* 0x0000000508097c11 */ /* 0x000fe4000f8e18ff */
[----:B------:R-:W-:-:S13]  /*0170*/  ISETP.GT.U32.AND P1, PT, R0, 0xff, PT ;  /* 0x000000ff0000780c */ /* 0x000fda0003f24070 */
[----:B------:R-:W-:Y:S01]  /*0180*/  @!P1 IMAD R17, R0, 0x8, R9 ;  /* 0x0000000800119824 */ /* 0x000fe200078e0209 */
[----:B--2---:R-:W-:Y:S04]  /*0190*/  STS [R7], R10 ;  /* 0x0000000a07007388 */ /* 0x004fe80000000800 */
[----:B---3--:R-:W-:Y:S01]  /*01a0*/  STS [R6], R11 ;  /* 0x0000000b06007388 */ /* 0x008fe20000000800 */
[----:B------:R-:W-:Y:S06]  /*01b0*/  BAR.SYNC.DEFER_BLOCKING 0x0 ;  /* 0x0000000000007b1d */ /* 0x000fec0000010000 */
[----:B------:R-:W0:Y:S02]  /*01c0*/  @!P0 LDS.64 R14, [R13] ;  /* 0x000000000d0e8984 */ /* 0x000e240000000a00 */
[----:B0-----:R-:W-:-:S05]  /*01d0*/  @!P0 IMAD.IADD R12, R15, 0x1, R14 ;  /* 0x000000010f0c8824 */ /* 0x001fca00078e020e */
[----:B------:R-:W-:Y:S04]  /*01e0*/  @!P0 STS [R13+0x4], R12 ;  /* 0x0000040c0d008388 */ /* 0x000fe80000000800 */
[----:B------:R-:W-:Y:S01]  /*01f0*/  @!P0 STS [R9+-0x4], R12 ;  /* 0xfffffc0c09008388 */ /* 0x000fe20000000800 */
[C---:B------:R-:W-:Y:S01]  /*0200*/  @!P1 LEA R15, R0.reuse, UR4, 0x4 ;  /* 0x00000004000f9c11 */ /* 0x040fe2000f8e20ff */
[----:B------:R-:W-:Y:S06]  /*0210*/  BAR.SYNC.DEFER_BLOCKING 0x0 ;  /* 0x0000000000007b1d */ /* 0x000fec0000010000 */
[----:B------:R-:W-:Y:S04]  /*0220*/  @!P1 LDS R11, [R15+0x4] ;  /* 0x000004000f0b9984 */ /* 0x000fe80000000800 */
[----:B------:R-:W0:Y:S01]  /*0230*/  @!P1 LDS R10, [R15+0xc] ;  /* 0x00000c000f0a9984 */ /* 0x000e220000000800 */
[----:B------:R-:W-:-:S13]  /*0240*/  ISETP.GT.U32.AND P0, PT, R0, 0x7f, PT ;  /* 0x0000007f0000780c */ /* 0x000fda0003f04070 */
[----:B------:R-:W-:Y:S01]  /*0250*/  @!P0 LEA R14, R0, UR4, 0x5 ;  /* 0x00000004000e8c11 */ /* 0x000fe2000f8e28ff */
[----:B0-----:R-:W-:-:S05]  /*0260*/  @!P1 IMAD.IADD R10, R10, 0x1, R11 ;  /* 0x000000010a0a9824 */ /* 0x001fca00078e020b */
[----:B------:R-:W-:Y:S04]  /*0270*/  @!P1 STS [R15+0xc], R10 ;  /* 0x00000c0a0f009388 */ /* 0x000fe80000000800 */
[----:B------:R-:W-:Y:S01]  /*0280*/  @!P1 STS [R17+0x4], R10 ;  /* 0x0000040a11009388 */ /* 0x000fe20000000800 */
[----:B------:R-:W-:Y:S06]  /*0290*/  BAR.SYNC.DEFER_BLOCKING 0x0 ;  /* 0x0000000000007b1d */ /* 0x000fec0000010000 */
[----:B------:R-:W-:Y:S04]  /*02a0*/  @!P0 LDS R11, [R14+0x1c] ;  /* 0x00001c000e0b8984 */ /* 0x000fe80000000800 */
[----:B------:R-:W0:Y:S01]  /*02b0*/  @!P0 LDS R12, [R14+0xc] ;  /* 0x00000c000e0c8984 */ /* 0x000e220000000800 */
[----:B------:R-:W-:-:S13]  /*02c0*/  ISETP.GT.U32.AND P1, PT, R0, 0x3f, PT ;  /* 0x0000003f0000780c */ /* 0x000fda0003f24070 */
[C---:B------:R-:W-:Y:S01]  /*02d0*/  @!P1 LEA R19, R0.reuse, UR4, 0x6 ;  /* 0x0000000400139c11 */ /* 0x040fe2000f8e30ff */
[----:B0-----:R-:W-:Y:S02]  /*02e0*/  @!P0 IMAD.IADD R11, R11, 0x1, R12 ;  /* 0x000000010b0b8824 */ /* 0x001fe400078e020c */
[----:B------:R-:W-:-:S03]  /*02f0*/  @!P0 IMAD R12, R0, 0x18, R9 ;  /* 0x00000018000c8824 */ /* 0x000fc600078e0209 */
[----:B------:R-:W-:Y:S04]  /*0300*/  @!P0 STS [R14+0x1c], R11 ;  /* 0x00001c0b0e008388 */ /* 0x000fe80000000800 */
[----:B------:R-:W-:Y:S01]  /*0310*/  @!P0 STS [R12+0x14], R11 ;  /* 0x0000140b0c008388 */ /* 0x000fe20000000800 */
[----:B------:R-:W-:Y:S06]  /*0320*/  BAR.SYNC.DEFER_BLOCKING 0x0 ;  /* 0x0000000000007b1d */ /* 0x000fec0000010000 */
[----:B------:R-:W-:Y:S04]  /*0330*/  @!P1 LDS R10, [R19+0x3c] ;  /* 0x00003c00130a9984 */ /* 0x000fe80000000800 */
[----:B------:R-:W0:Y:S01]  /*0340*/  @!P1 LDS R13, [R19+0x1c] ;  /* 0x00001c00130d9984 */ /* 0x000e220000000800 */
[----:B------:R-:W-:-:S13]  /*0350*/  ISETP.GT.U32.AND P0, PT, R0, 0x1f, PT ;  /* 0x0000001f0000780c */ /* 0x000fda0003f04070 */
[----:B------:R-:W-:Y:S01]  /*0360*/  @!P0 LEA R16, R0, UR4, 0x7 ;  /* 0x0000000400108c11 */ /* 0x000fe2000f8e38ff */
        /* <DEDUP_REMOVED lines=26> */
[C---:B------:R-:W-:Y:S02]  /*0510*/  @!P1 LEA R17, R0.reuse, UR4, 0xa ;  /* 0x0000000400119c11 */ /* 0x040fe4000f8e50ff */
[----:B0-----:R-:W-:Y:S01]  /*0520*/  @!P0 IADD3 R11, PT, PT, R11, R12, RZ ;  /* 0x0000000c0b0b8210 */ /* 0x001fe20007ffe0ff */
[----:B------:R-:W-:-:S04]  /*0530*/  @!P0 IMAD R12, R0, 0x1f8, R9 ;  /* 0x000001f8000c8824 */ /* 0x000fc800078e0209 */
        /* <DEDUP_REMOVED lines=14> */
[C---:B------:R-:W-:Y:S01]  /*0620*/  @!P0 IMAD R14, R0.reuse, 0x7f8, R9 ;  /* 0x000007f8000e8824 */ /* 0x040fe200078e0209 */
[----:B------:R-:W-:Y:S01]  /*0630*/  ISETP.NE.AND P1, PT, R0, RZ, PT ;  /* 0x000000ff0000720c */ /* 0x000fe20003f25270 */
[----:B0-----:R-:W-:-:S05]  /*0640*/  @!P0 IMAD.IADD R11, R11, 0x1, R12 ;  /* 0x000000010b0b8824 */ /* 0x001fca00078e020c */
[----:B------:R-:W-:Y:S04]  /*0650*/  @!P0 STS [R16+0x7fc], R11 ;  /* 0x0007fc0b10008388 */ /* 0x000fe80000000800 */
[----:B------:R-:W-:Y:S01]  /*0660*/  @!P0 STS [R14+0x7f4], R11 ;  /* 0x0007f40b0e008388 */ /* 0x000fe20000000800 */
[----:B------:R-:W-:Y:S06]  /*0670*/  BAR.SYNC.DEFER_BLOCKING 0x0 ;  /* 0x0000000000007b1d */ /* 0x000fec0000010000 */
[----:B------:R-:W-:Y:S04]  /*0680*/  @!P1 LDS R12, [UR4+0xffc] ;  /* 0x000ffc04ff0c9984 */ /* 0x000fe80008000800 */
[----:B------:R-:W0:Y:S02]  /*0690*/  @!P1 LDS R13, [UR4+0x7fc] ;  /* 0x0007fc04ff0d9984 */ /* 0x000e240008000800 */
[----:B0-----:R-:W-:-:S05]  /*06a0*/  @!P1 IMAD.IADD R12, R12, 0x1, R13 ;  /* 0x000000010c0c9824 */ /* 0x001fca00078e020d */
[----:B------:R-:W-:Y:S04]  /*06b0*/  @!P1 STS [UR4+0xffc], R12 ;  /* 0x000ffc0cff009988 */ /* 0x000fe80008000804 */
[----:B------:R-:W-:Y:S01]  /*06c0*/  @!P1 STS [UR4+0x1ffc], R12 ;  /* 0x001ffc0cff009988 */ /* 0x000fe20008000804 */
[----:B------:R-:W-:Y:S06]  /*06d0*/  BAR.SYNC.DEFER_BLOCKING 0x0 ;  /* 0x0000000000007b1d */ /* 0x000fec0000010000 */
[----:B------:R-:W-:Y:S04]  /*06e0*/  @!P1 LDS R10, [UR4+0xbfc] ;  /* 0x000bfc04ff0a9984 */ /* 0x000fe80008000800 */
[----:B------:R-:W0:Y:S01]  /*06f0*/  @!P1 LDS R13, [UR4+0x7fc] ;  /* 0x0007fc04ff0d9984 */ /* 0x000e220008000800 */
[----:B------:R-:W-:-:S13]  /*0700*/  ISETP.GT.U32.AND P0, PT, R0, 0x2, PT ;  /* 0x000000020000780c */ /* 0x000fda0003f04070 */
[----:B------:R-:W-:Y:S01]  /*0710*/  @!P0 LEA R14, R0, UR4, 0xa ;  /* 0x00000004000e8c11 */ /* 0x000fe2000f8e50ff */
[----:B0-----:R-:W-:-:S05]  /*0720*/  @!P1 IMAD.IADD R10, R10, 0x1, R13 ;  /* 0x000000010a0a9824 */ /* 0x001fca00078e020d */
[----:B------:R-:W-:Y:S04]  /*0730*/  @!P1 STS [UR4+0x7fc], R10 ;  /* 0x0007fc0aff009988 */ /* 0x000fe80008000804 */
[----:B------:R-:W-:Y:S01]  /*0740*/  @!P1 STS [UR4+0x17fc], R10 ;  /* 0x0017fc0aff009988 */ /* 0x000fe20008000804 */
[----:B------:R-:W-:Y:S06]  /*0750*/  BAR.SYNC.DEFER_BLOCKING 0x0 ;  /* 0x0000000000007b1d */ /* 0x000fec0000010000 */
[----:B------:R-:W-:Y:S04]  /*0760*/  @!P0 LDS R11, [R14+0x5fc] ;  /* 0x0005fc000e0b8984 */ /* 0x000fe80000000800 */
[----:B------:R-:W0:Y:S01]  /*0770*/  @!P0 LDS R12, [R14+0x3fc] ;  /* 0x0003fc000e0c8984 */ /* 0x000e220000000800 */
[----:B------:R-:W-:Y:S01]  /*0780*/  IMAD.SHL.U32 R8, R8, 0x2, RZ ;  /* 0x0000000208087824 */ /* 0x000fe200078e00ff */
[----:B------:R-:W-:-:S02]  /*0790*/  ISETP.GT.U32.AND P1, PT, R0, 0x6, PT ;  /* 0x000000060000780c */ /* 0x000fc40003f24070 */
[----:B0-----:R-:W-:Y:S01]  /*07a0*/  @!P0 IADD3 R11, PT, PT, R11, R12, RZ ;  /* 0x0000000c0b0b8210 */ /* 0x001fe20007ffe0ff */
[----:B------:R-:W-:-:S04]  /*07b0*/  @!P0 IMAD R12, R8, 0x1fc, R9 ;  /* 0x000001fc080c8824 */ /* 0x000fc800078e0209 */
[----:B------:R-:W-:Y:S04]  /*07c0*/  @!P0 STS [R14+0x3fc], R11 ;  /* 0x0003fc0b0e008388 */ /* 0x000fe80000000800 */
[----:B------:R-:W-:Y:S02]  /*07d0*/  @!P0 STS [R12+-0x4], R11 ;  /* 0xfffffc0b0c008388 */ /* 0x000fe40000000800 */
[C---:B------:R-:W-:Y:S01]  /*07e0*/  @!P1 LEA R15, R0.reuse, UR4, 0x9 ;  /* 0x00000004000f9c11 */ /* 0x040fe2000f8e48ff */
        /* <DEDUP_REMOVED lines=8> */
[----:B------:R-:W-:Y:S01]  /*0870*/  @!P1 STS [R13+-0x4], R10 ;  /* 0xfffffc0a0d009388 */ /* 0x000fe20000000800 */
        /* <DEDUP_REMOVED lines=39> */
[C---:B------:R-:W-:Y:S01]  /*0af0*/  @!P0 IMAD R19, R0.reuse, 0x8, R9 ;  /* 0x0000000800138824 */ /* 0x040fe200078e0209 */
[----:B------:R-:W-:-:S02]  /*0b00*/  ISETP.GT.U32.AND P1, PT, R0, 0x1fe, PT ;  /* 0x000001fe0000780c */ /* 0x000fc40003f24070 */
[----:B0-----:R-:W-:-:S05]  /*0b10*/  @!P0 IADD3 R8, PT, PT, R8, R11, RZ ;  /* 0x0000000b08088210 */ /* 0x001fca0007ffe0ff */
[----:B------:R-:W-:Y:S04]  /*0b20*/  @!P0 STS [R17+0xc], R8 ;  /* 0x00000c0811008388 */ /* 0x000fe80000000800 */
[----:B------:R-:W-:Y:S02]  /*0b30*/  @!P0 STS [R19+0x4], R8 ;  /* 0x0000040813008388 */ /* 0x000fe40000000800 */
[----:B------:R-:W-:Y:S01]  /*0b40*/  @!P1 IMAD R0, R0, 0x4, R7 ;  /* 0x0000000400009824 */ /* 0x000fe200078e0207 */
[----:B------:R-:W-:Y:S06]  /*0b50*/  BAR.SYNC.DEFER_BLOCKING 0x0 ;  /* 0x0000000000007b1d */ /* 0x000fec0000010000 */
[----:B------:R-:W-:Y:S04]  /*0b60*/  @!P1 LDS R10, [R0+0x8] ;  /* 0x00000800000a9984 */ /* 0x000fe80000000800 */
[----:B------:R-:W0:Y:S02]  /*0b70*/  @!P1 LDS R11, [R0+0x4] ;  /* 0x00000400000b9984 */ /* 0x000e240000000800 */
[----:B0-----:R-:W-:-:S05]  /*0b80*/  @!P1 IMAD.IADD R10, R10, 0x1, R11 ;  /* 0x000000010a0a9824 */ /* 0x001fca00078e020b */
[----:B------:R-:W-:Y:S04]  /*0b90*/  @!P1 STS [R0+0x4], R10 ;  /* 0x0000040a00009388 */ /* 0x000fe80000000800 */
[----:B------:R-:W-:Y:S01]  /*0ba0*/  @!P1 STS [R9+-0x4], R10 ;  /* 0xfffffc0a09009388 */ /* 0x000fe20000000800 */
[----:B------:R-:W-:Y:S06]  /*0bb0*/  BAR.SYNC.DEFER_BLOCKING 0x0 ;  /* 0x0000000000007b1d */ /* 0x000fec0000010000 */
[----:B------:R-:W0:Y:S04]  /*0bc0*/  LDS R7, [R7] ;  /* 0x0000000007077984 */ /* 0x000e280000000800 */
[----:B------:R-:W1:Y:S04]  /*0bd0*/  LDS R11, [R6] ;  /* 0x00000000060b7984 */ /* 0x000e680000000800 */
[----:B0-----:R-:W-:Y:S04]  /*0be0*/  STG.E desc[UR8][R2.64], R7 ;  /* 0x0000000702007986 */ /* 0x001fe8000c101908 */
[----:B-1----:R-:W-:Y:S01]  /*0bf0*/  STG.E desc[UR8][R4.64], R11 ;  /* 0x0000000b04007986 */ /* 0x002fe2000c101908 */
[----:B------:R-:W-:Y:S05]  /*0c00*/  EXIT ;  /* 0x000000000000794d */ /* 0x000fea0003800000 */
.L_x_0:
[----:B------:R-:W-:-:S00]  /*0c10*/  BRA `(.L_x_0) ;  /* 0xfffffffc00fc7947 */ /* 0x000fc0000383ffff */
[----:B------:R-:W-:-:S00]  /*0c20*/  NOP ;  /* 0x0000000000007918 */ /* 0x000fc00000000000 */
        /* <DEDUP_REMOVED lines=13> */
.L_x_1:


//--------------------- .nv.shared._Z11shiftOR_GPUPjiS_iS_S_ --------------------------
	.section	.nv.shared._Z11shiftOR_GPUPjiS_iS_S_,"aw",@nobits
	.sectionflags	@""
	.align	4
.nv.shared._Z11shiftOR_GPUPjiS_iS_S_:
	.zero		9216


//--------------------- .nv.shared.reserved.0     --------------------------
	.section	.nv.shared.reserved.0,"aw",@nobits
	.weak		__nv_reservedSMEM_offset_0_alias
	.size		__nv_reservedSMEM_offset_0_alias, 0, 64
	.other		__nv_reservedSMEM_offset_0_alias,@"STO_CUDA_RESERVED_SHARED STV_DEFAULT"
__nv_reservedSMEM_offset_0_alias:
	.zero		0
	.zero		64


//--------------------- .nv.constant0._Z11shiftOR_GPUPjiS_iS_S_ --------------------------
	.section	.nv.constant0._Z11shiftOR_GPUPjiS_iS_S_,"a",@progbits
	.sectionflags	@""
	.align	4
.nv.constant0._Z11shiftOR_GPUPjiS_iS_S_:
	.zero		944


//--------------------- SYMBOLS --------------------------

	.type		.nv.reservedSmem.offset0,@object
	.size		.nv.reservedSmem.offset0,0x4
	.type		.nv.reservedSmem.cap,@object
	.size		.nv.reservedSmem.cap,0x4
